	.headerflags	@"EF_CUDA_TEXMODE_UNIFIED EF_CUDA_64BIT_ADDRESS EF_CUDA_ACCELERATORS EF_CUDA_SM90 EF_CUDA_VIRTUAL_SM(EF_CUDA_SM90)"
	.elftype	@"ET_EXEC"


//--------------------- .nv.info                  --------------------------
	.section	.nv.info,"",@"SHT_CUDA_INFO"
	.align	4


	//----- nvinfo : EIATTR_REGCOUNT
	.align		4
        /*0000*/ 	.byte	0x04, 0x2f
        /*0002*/ 	.short	(.L_1 - .L_0)
	.align		4
.L_0:
        /*0004*/ 	.word	index@(triton_per_fused_convolution_mean_relu_28)
        /*0008*/ 	.word	0x00000020


	//----- nvinfo : EIATTR_MIN_STACK_SIZE
	.align		4
.L_1:
        /*000c*/ 	.byte	0x04, 0x12
        /*000e*/ 	.short	(.L_3 - .L_2)
	.align		4
.L_2:
        /*0010*/ 	.word	index@(triton_per_fused_convolution_mean_relu_28)
        /*0014*/ 	.word	0x00000000


	//----- nvinfo : EIATTR_FRAME_SIZE
	.align		4
.L_3:
        /*0018*/ 	.byte	0x04, 0x11
        /*001a*/ 	.short	(.L_5 - .L_4)
	.align		4
.L_4:
        /*001c*/ 	.word	index@(triton_per_fused_convolution_mean_relu_28)
        /*0020*/ 	.word	0x00000000


	//----- nvinfo : EIATTR_MIN_STACK_SIZE
	.align		4
.L_5:
        /*0024*/ 	.byte	0x04, 0x12
        /*0026*/ 	.short	(.L_7 - .L_6)
	.align		4
.L_6:
        /*0028*/ 	.word	index@(triton_per_fused_convolution_mean_relu_28)
        /*002c*/ 	.word	0x00000000
.L_7:


//--------------------- .nv.info.triton_per_fused_convolution_mean_relu_28 --------------------------
	.section	.nv.info.triton_per_fused_convolution_mean_relu_28,"",@"SHT_CUDA_INFO"
	.sectionflags	@""
	.align	4


	//----- nvinfo : EIATTR_CUDA_API_VERSION
	.align		4
        /*0000*/ 	.byte	0x04, 0x37
        /*0002*/ 	.short	(.L_9 - .L_8)
.L_8:
        /*0004*/ 	.word	0x0000007c


	//----- nvinfo : EIATTR_KPARAM_INFO
	.align		4
.L_9:
        /*0008*/ 	.byte	0x04, 0x17
        /*000a*/ 	.short	(.L_11 - .L_10)
.L_10:
        /*000c*/ 	.word	0x00000000
        /*0010*/ 	.short	0x0004
        /*0012*/ 	.short	0x001c
        /*0014*/ 	.byte	0x00, 0xf0, 0x11, 0x00


	//----- nvinfo : EIATTR_KPARAM_INFO
	.align		4
.L_11:
        /*0018*/ 	.byte	0x04, 0x17
        /*001a*/ 	.short	(.L_13 - .L_12)
.L_12:
        /*001c*/ 	.word	0x00000000
        /*0020*/ 	.short	0x0003
        /*0022*/ 	.short	0x0018
        /*0024*/ 	.byte	0x00, 0xf0, 0x11, 0x00


	//----- nvinfo : EIATTR_KPARAM_INFO
	.align		4
.L_13:
        /*0028*/ 	.byte	0x04, 0x17
        /*002a*/ 	.short	(.L_15 - .L_14)
.L_14:
        /*002c*/ 	.word	0x00000000
        /*0030*/ 	.short	0x0002
        /*0032*/ 	.short	0x0010
        /*0034*/ 	.byte	0x00, 0xf4, 0x21, 0x00


	//----- nvinfo : EIATTR_KPARAM_INFO
	.align		4
.L_15:
        /*0038*/ 	.byte	0x04, 0x17
        /*003a*/ 	.short	(.L_17 - .L_16)
.L_16:
        /*003c*/ 	.word	0x00000000
        /*0040*/ 	.short	0x0001
        /*0042*/ 	.short	0x0008
        /*0044*/ 	.byte	0x00, 0xf4, 0x21, 0x00


	//----- nvinfo : EIATTR_KPARAM_INFO
	.align		4
.L_17:
        /*0048*/ 	.byte	0x04, 0x17
        /*004a*/ 	.short	(.L_19 - .L_18)
.L_18:
        /*004c*/ 	.word	0x00000000
        /*0050*/ 	.short	0x0000
        /*0052*/ 	.short	0x0000
        /*0054*/ 	.byte	0x00, 0xf4, 0x21, 0x00


	//----- nvinfo : EIATTR_SPARSE_MMA_MASK
	.align		4
.L_19:
        /*0058*/ 	.byte	0x03, 0x50
        /*005a*/ 	.short	0x0000


	//----- nvinfo : EIATTR_MAXREG_COUNT
	.align		4
        /*005c*/ 	.byte	0x03, 0x1b
        /*005e*/ 	.short	0x00ff


	//----- nvinfo : EIATTR_COOP_GROUP_MASK_REGIDS
	.align		4
        /*0060*/ 	.byte	0x04, 0x29
        /*0062*/ 	.short	(.L_21 - .L_20)


	//   ....[0]....
.L_20:
        /*0064*/ 	.word	0xffffffff


	//   ....[1]....
        /*0068*/ 	.word	0xffffffff


	//   ....[2]....
        /*006c*/ 	.word	0xffffffff


	//   ....[3]....
        /*0070*/ 	.word	0xffffffff


	//   ....[4]....
        /*0074*/ 	.word	0xffffffff


	//   ....[5]....
        /*0078*/ 	.word	0xffffffff


	//   ....[6]....
        /*007c*/ 	.word	0xffffffff


	//   ....[7]....
        /*0080*/ 	.word	0xffffffff


	//   ....[8]....
        /*0084*/ 	.word	0xffffffff


	//   ....[9]....
        /*0088*/ 	.word	0xffffffff


	//   ....[10]....
        /*008c*/ 	.word	0xffffffff


	//   ....[11]....
        /*0090*/ 	.word	0xffffffff


	//----- nvinfo : EIATTR_COOP_GROUP_INSTR_OFFSETS
	.align		4
.L_21:
        /*0094*/ 	.byte	0x04, 0x28
        /*0096*/ 	.short	(.L_23 - .L_22)


	//   ....[0]....
.L_22:
        /*0098*/ 	.word	0x00000600


	//   ....[1]....
        /*009c*/ 	.word	0x00000610


	//   ....[2]....
        /*00a0*/ 	.word	0x00000620


	//   ....[3]....
        /*00a4*/ 	.word	0x00000630


	//   ....[4]....
        /*00a8*/ 	.word	0x00000680


	//   ....[5]....
        /*00ac*/ 	.word	0x00000690


	//   ....[6]....
        /*00b0*/ 	.word	0x000006a0


	//   ....[7]....
        /*00b4*/ 	.word	0x000006b0


	//   ....[8]....
        /*00b8*/ 	.word	0x00000700


	//   ....[9]....
        /*00bc*/ 	.word	0x00000710


	//   ....[10]....
        /*00c0*/ 	.word	0x00000720


	//   ....[11]....
        /*00c4*/ 	.word	0x00000730


	//----- nvinfo : EIATTR_EXIT_INSTR_OFFSETS
	.align		4
.L_23:
        /*00c8*/ 	.byte	0x04, 0x1c
        /*00ca*/ 	.short	(.L_25 - .L_24)


	//   ....[0]....
.L_24:
        /*00cc*/ 	.word	0x00000910


	//   ....[1]....
        /*00d0*/ 	.word	0x00000940


	//----- nvinfo : EIATTR_REQNTID
	.align		4
.L_25:
        /*00d4*/ 	.byte	0x04, 0x10
        /*00d6*/ 	.short	(.L_27 - .L_26)
.L_26:
        /*00d8*/ 	.word	0x00000100
        /*00dc*/ 	.word	0x00000001
        /*00e0*/ 	.word	0x00000001


	//----- nvinfo : EIATTR_CBANK_PARAM_SIZE
	.align		4
.L_27:
        /*00e4*/ 	.byte	0x03, 0x19
        /*00e6*/ 	.short	0x0020


	//----- nvinfo : EIATTR_PARAM_CBANK
	.align		4
        /*00e8*/ 	.byte	0x04, 0x0a
        /*00ea*/ 	.short	(.L_29 - .L_28)
	.align		4
.L_28:
        /*00ec*/ 	.word	index@(.nv.constant0.triton_per_fused_convolution_mean_relu_28)
        /*00f0*/ 	.short	0x0210
        /*00f2*/ 	.short	0x0020


	//----- nvinfo : EIATTR_SW_WAR
	.align		4
.L_29:
        /*00f4*/ 	.byte	0x04, 0x36
        /*00f6*/ 	.short	(.L_31 - .L_30)
.L_30:
        /*00f8*/ 	.word	0x00000008
.L_31:


//--------------------- .nv.callgraph             --------------------------
	.section	.nv.callgraph,"",@"SHT_CUDA_CALLGRAPH"
	.align	4
	.sectionentsize	8
	.align		4
        /*0000*/ 	.word	0x00000000
	.align		4
        /*0004*/ 	.word	0xffffffff
	.align		4
        /*0008*/ 	.word	0x00000000
	.align		4
        /*000c*/ 	.word	0xfffffffe
	.align		4
        /*0010*/ 	.word	0x00000000
	.align		4
        /*0014*/ 	.word	0xfffffffd
	.align		4
        /*0018*/ 	.word	0x00000000
	.align		4
        /*001c*/ 	.word	0xfffffffc


//--------------------- .text.triton_per_fused_convolution_mean_relu_28 --------------------------
	.section	.text.triton_per_fused_convolution_mean_relu_28,"ax",@progbits
	.sectionflags	@"SHF_BARRIERS=1"
	.align	128
        .global         triton_per_fused_convolution_mean_relu_28
        .type           triton_per_fused_convolution_mean_relu_28,@function
        .size           triton_per_fused_convolution_mean_relu_28,(.L_x_1 - triton_per_fused_convolution_mean_relu_28)
        .other          triton_per_fused_convolution_mean_relu_28,@"STO_CUDA_ENTRY STV_DEFAULT"
triton_per_fused_convolution_mean_relu_28:
.text.triton_per_fused_convolution_mean_relu_28:
[----:B------:R-:W0:Y:S02]  /*0000*/  LDC R1, c[0x0][0x28] ;  /* 0x00000a00ff017b82 */ /* 0x000e240000000800 */
[----:B------:R-:W1:Y:S01]  /*0010*/  S2R R0, SR_CTAID.X ;  /* 0x0000000000007919 */ /* 0x000e620000002500 */
[----:B------:R-:W2:Y:S01]  /*0020*/  LDC.64 R18, c[0x0][0x218] ;  /* 0x00008600ff127b82 */ /* 0x000ea20000000a00 */
[----:B------:R-:W-:Y:S01]  /*0030*/  CS2R R10, SRZ ;  /* 0x00000000000a7805 */ /* 0x000fe2000001ff00 */
[----:B------:R-:W-:Y:S01]  /*0040*/  ULDC.64 UR6, c[0x0][0x208] ;  /* 0x0000820000067ab9 */ /* 0x000fe20000000a00 */
[----:B------:R-:W3:Y:S01]  /*0050*/  S2R R21, SR_TID.X ;  /* 0x0000000000157919 */ /* 0x000ee20000002100 */
[----:B-1----:R-:W-:Y:S02]  /*0060*/  IMAD.SHL.U32 R0, R0, 0x80, RZ ;  /* 0x0000008000007824 */ /* 0x002fe400078e00ff */
[----:B---3--:R-:W-:Y:S01]  /*0070*/  IMAD.SHL.U32 R25, R21, 0x4, RZ ;  /* 0x0000000415197824 */ /* 0x008fe200078e00ff */
[----:B------:R-:W-:-:S04]  /*0080*/  SHF.R.U32.HI R6, RZ, 0x5, R21 ;  /* 0x00000005ff067819 */ /* 0x000fc80000011615 */
[----:B------:R-:W-:Y:S02]  /*0090*/  LOP3.LUT R4, R0, 0x7c, R25, 0xf8, !PT ;  /* 0x0000007c00047812 */ /* 0x000fe400078ef819 */
[----:B------:R-:W-:Y:S02]  /*00a0*/  SGXT.U32 R6, R6, 0x3 ;  /* 0x000000030606781a */ /* 0x000fe40000000000 */
[C---:B------:R-:W-:Y:S01]  /*00b0*/  ISETP.GE.AND P1, PT, R4.reuse, 0xfa0, PT ;  /* 0x00000fa00400780c */ /* 0x040fe20003f26270 */
[----:B------:R-:W-:-:S03]  /*00c0*/  IMAD.HI R2, R4, 0x10624dd3, RZ ;  /* 0x10624dd304027827 */ /* 0x000fc600078e02ff */
[----:B------:R-:W-:Y:S02]  /*00d0*/  ISETP.EQ.AND P0, PT, R6, RZ, !P1 ;  /* 0x000000ff0600720c */ /* 0x000fe40004f02270 */
[----:B------:R-:W-:-:S04]  /*00e0*/  SHF.R.U32.HI R3, RZ, 0x1f, R2 ;  /* 0x0000001fff037819 */ /* 0x000fc80000011602 */
[----:B------:R-:W-:Y:S02]  /*00f0*/  LEA.HI.SX32 R5, R2, R3, 0x1a ;  /* 0x0000000302057211 */ /* 0x000fe400078fd2ff */
[----:B------:R-:W1:Y:S03]  /*0100*/  LDC.64 R2, c[0x0][0x220] ;  /* 0x00008800ff027b82 */ /* 0x000e660000000a00 */
[----:B------:R-:W-:-:S04]  /*0110*/  IMAD R13, R5, -0x3e8, R4 ;  /* 0xfffffc18050d7824 */ /* 0x000fc800078e0204 */
[----:B------:R-:W-:-:S04]  /*0120*/  IMAD R8, R6, 0x3e8, R13 ;  /* 0x000003e806087824 */ /* 0x000fc800078e020d */
[----:B------:R-:W-:Y:S01]  /*0130*/  IMAD R5, R5, 0x2328, R8 ;  /* 0x0000232805057824 */ /* 0x000fe200078e0208 */
[----:B------:R-:W-:-:S03]  /*0140*/  CS2R R8, SRZ ;  /* 0x0000000000087805 */ /* 0x000fc6000001ff00 */
[C---:B------:R-:W-:Y:S02]  /*0150*/  VIADD R7, R5.reuse, 0x1f40 ;  /* 0x00001f4005077836 */ /* 0x040fe40000000000 */
[----:B--2---:R-:W-:Y:S01]  /*0160*/  IMAD.WIDE R16, R5, 0x4, R18 ;  /* 0x0000000405107825 */ /* 0x004fe200078e0212 */
[----:B------:R-:W-:-:S03]  /*0170*/  CS2R R4, SRZ ;  /* 0x0000000000047805 */ /* 0x000fc6000001ff00 */
[----:B------:R-:W-:Y:S01]  /*0180*/  IMAD.WIDE R18, R7, 0x4, R18 ;  /* 0x0000000407127825 */ /* 0x000fe200078e0212 */
[----:B------:R-:W-:Y:S02]  /*0190*/  CS2R R6, SRZ ;  /* 0x0000000000067805 */ /* 0x000fe4000001ff00 */
[----:B------:R-:W-:Y:S01]  /*01a0*/  CS2R R14, SRZ ;  /* 0x00000000000e7805 */ /* 0x000fe2000001ff00 */
[----:B-1----:R-:W-:Y:S01]  /*01b0*/  IMAD.WIDE R2, R13, 0x4, R2 ;  /* 0x000000040d027825 */ /* 0x002fe200078e0202 */
[----:B------:R-:W-:Y:S01]  /*01c0*/  CS2R R12, SRZ ;  /* 0x00000000000c7805 */ /* 0x000fe2000001ff00 */
[----:B------:R-:W2:Y:S04]  /*01d0*/  @P0 LDG.E.128 R8, desc[UR6][R18.64] ;  /* 0x0000000612080981 */ /* 0x000ea8000c1e1d00 */
[----:B------:R-:W3:Y:S04]  /*01e0*/  @!P1 LDG.E.128 R4, desc[UR6][R16.64] ;  /* 0x0000000610049981 */ /* 0x000ee8000c1e1d00 */
[----:B------:R-:W4:Y:S01]  /*01f0*/  @!P1 LDG.E.EL.128 R12, desc[UR6][R2.64] ;  /* 0x00000006020c9981 */ /* 0x000f22000c2e1d00 */
[----:B------:R-:W1:Y:S01]  /*0200*/  S2UR UR5, SR_CgaCtaId ;  /* 0x00000000000579c3 */ /* 0x000e620000008800 */
[----:B------:R-:W-:Y:S01]  /*0210*/  LOP3.LUT R25, R25, 0x7c, RZ, 0xc0, !PT ;  /* 0x0000007c19197812 */ /* 0x000fe200078ec0ff */
[----:B------:R-:W-:-:S02]  /*0220*/  UMOV UR4, 0x400 ;  /* 0x0000040000047882 */ /* 0x000fc40000000000 */
[----:B-1----:R-:W-:Y:S01]  /*0230*/  UPRMT UR4, UR5, 0x654, UR4 ;  /* 0x0000065405047896 */ /* 0x002fe20008000004 */
[----:B--2---:R-:W-:Y:S02]  /*0240*/  SEL R29, R8, RZ, P0 ;  /* 0x000000ff081d7207 */ /* 0x004fe40000000000 */
[----:B---3--:R-:W-:Y:S02]  /*0250*/  SEL R27, R4, RZ, !P1 ;  /* 0x000000ff041b7207 */ /* 0x008fe40004800000 */
[----:B------:R-:W-:Y:S02]  /*0260*/  SEL R8, R5, RZ, !P1 ;  /* 0x000000ff05087207 */ /* 0x000fe40004800000 */
[----:B------:R-:W-:Y:S01]  /*0270*/  SEL R26, R9, RZ, P0 ;  /* 0x000000ff091a7207 */ /* 0x000fe20000000000 */
[--C-:B----4-:R-:W-:Y:S01]  /*0280*/  FADD R5, R29, R12.reuse ;  /* 0x0000000c1d057221 */ /* 0x110fe20000000000 */
[C---:B------:R-:W-:Y:S02]  /*0290*/  FSETP.GEU.AND P6, PT, R12.reuse, -R27, PT ;  /* 0x8000001b0c00720b */ /* 0x040fe40003fce000 */
[----:B------:R-:W-:Y:S01]  /*02a0*/  FSETP.GEU.AND P5, PT, R12, -R29, PT ;  /* 0x8000001d0c00720b */ /* 0x000fe20003fae000 */
[----:B------:R-:W-:Y:S01]  /*02b0*/  FADD R12, R27, R12 ;  /* 0x0000000c1b0c7221 */ /* 0x000fe20000000000 */
[----:B------:R-:W-:Y:S01]  /*02c0*/  SEL R9, R6, RZ, !P1 ;  /* 0x000000ff06097207 */ /* 0x000fe20004800000 */
[----:B------:R-:W-:Y:S01]  /*02d0*/  FADD R6, R8, R13 ;  /* 0x0000000d08067221 */ /* 0x000fe20000000000 */
[----:B------:R-:W-:-:S02]  /*02e0*/  SEL R4, R11, RZ, P0 ;  /* 0x000000ff0b047207 */ /* 0x000fc40000000000 */
[----:B------:R-:W-:Y:S02]  /*02f0*/  FSETP.GEU.AND P2, PT, R13, -R8, PT ;  /* 0x800000080d00720b */ /* 0x000fe40003f4e000 */
[----:B------:R-:W-:Y:S02]  /*0300*/  SEL R10, R10, RZ, P0 ;  /* 0x000000ff0a0a7207 */ /* 0x000fe40000000000 */
[----:B------:R-:W-:Y:S01]  /*0310*/  SEL R8, R7, RZ, !P1 ;  /* 0x000000ff07087207 */ /* 0x000fe20004800000 */
[----:B------:R-:W-:Y:S01]  /*0320*/  FADD R7, R4, R15 ;  /* 0x0000000f04077221 */ /* 0x000fe20000000000 */
[----:B------:R-:W-:Y:S02]  /*0330*/  FSEL R12, R12, RZ, P6 ;  /* 0x000000ff0c0c7208 */ /* 0x000fe40003000000 */
[----:B------:R-:W-:Y:S01]  /*0340*/  FSEL R6, R6, RZ, P2 ;  /* 0x000000ff06067208 */ /* 0x000fe20001000000 */
[----:B------:R-:W-:Y:S01]  /*0350*/  FADD R2, R26, R13 ;  /* 0x0000000d1a027221 */ /* 0x000fe20000000000 */
[----:B------:R-:W-:Y:S01]  /*0360*/  FSEL R3, R5, RZ, P5 ;  /* 0x000000ff05037208 */ /* 0x000fe20002800000 */
[----:B------:R-:W-:Y:S01]  /*0370*/  FADD R5, R10, R14 ;  /* 0x0000000e0a057221 */ /* 0x000fe20000000000 */
[----:B------:R-:W-:-:S02]  /*0380*/  FSETP.GEU.AND P6, PT, R15, -R8, PT ;  /* 0x800000080f00720b */ /* 0x000fc40003fce000 */
[----:B------:R-:W-:Y:S01]  /*0390*/  FSETP.GEU.AND P2, PT, R15, -R4, PT ;  /* 0x800000040f00720b */ /* 0x000fe20003f4e000 */
[----:B------:R-:W-:Y:S01]  /*03a0*/  FADD R15, R8, R15 ;  /* 0x0000000f080f7221 */ /* 0x000fe20000000000 */
[C---:B------:R-:W-:Y:S02]  /*03b0*/  FSETP.GEU.AND P4, PT, R14.reuse, -R9, PT ;  /* 0x800000090e00720b */ /* 0x040fe40003f8e000 */
[----:B------:R-:W-:Y:S01]  /*03c0*/  FSETP.GEU.AND P5, PT, R14, -R10, PT ;  /* 0x8000000a0e00720b */ /* 0x000fe20003fae000 */
[----:B------:R-:W-:Y:S01]  /*03d0*/  FADD R14, R9, R14 ;  /* 0x0000000e090e7221 */ /* 0x000fe20000000000 */
[----:B------:R-:W-:Y:S02]  /*03e0*/  FSETP.GEU.AND P3, PT, R13, -R26, PT ;  /* 0x8000001a0d00720b */ /* 0x000fe40003f6e000 */
[----:B------:R-:W-:Y:S02]  /*03f0*/  SHF.R.U32.HI R8, RZ, 0x5, R21 ;  /* 0x00000005ff087819 */ /* 0x000fe40000011615 */
[----:B------:R-:W-:-:S02]  /*0400*/  FSEL R12, R12, RZ, !P1 ;  /* 0x000000ff0c0c7208 */ /* 0x000fc40004800000 */
[----:B------:R-:W-:Y:S02]  /*0410*/  FSEL R3, R3, RZ, P0 ;  /* 0x000000ff03037208 */ /* 0x000fe40000000000 */
[----:B------:R-:W-:Y:S02]  /*0420*/  SGXT.U32 R8, R8, 0x3 ;  /* 0x000000030808781a */ /* 0x000fe40000000000 */
[----:B------:R-:W-:Y:S02]  /*0430*/  FSEL R2, R2, RZ, P3 ;  /* 0x000000ff02027208 */ /* 0x000fe40001800000 */
[----:B------:R-:W-:Y:S02]  /*0440*/  FSEL R14, R14, RZ, P4 ;  /* 0x000000ff0e0e7208 */ /* 0x000fe40002000000 */
[----:B------:R-:W-:Y:S02]  /*0450*/  FSEL R15, R15, RZ, P6 ;  /* 0x000000ff0f0f7208 */ /* 0x000fe40003000000 */
[----:B------:R-:W-:-:S02]  /*0460*/  FSEL R5, R5, RZ, P5 ;  /* 0x000000ff05057208 */ /* 0x000fc40002800000 */
[----:B------:R-:W-:Y:S01]  /*0470*/  FSEL R7, R7, RZ, P2 ;  /* 0x000000ff07077208 */ /* 0x000fe20001000000 */
[----:B------:R-:W-:Y:S01]  /*0480*/  FADD R4, R12, R3 ;  /* 0x000000030c047221 */ /* 0x000fe20000000000 */
[----:B------:R-:W-:Y:S01]  /*0490*/  FSEL R9, R2, RZ, P0 ;  /* 0x000000ff02097208 */ /* 0x000fe20000000000 */
[----:B------:R-:W-:Y:S01]  /*04a0*/  IMAD.SHL.U32 R8, R8, 0x4, RZ ;  /* 0x0000000408087824 */ /* 0x000fe200078e00ff */
[----:B------:R-:W-:Y:S01]  /*04b0*/  FSEL R6, R6, RZ, !P1 ;  /* 0x000000ff06067208 */ /* 0x000fe20004800000 */
[----:B------:R-:W-:Y:S01]  /*04c0*/  IMAD.SHL.U32 R3, R25, 0x20, RZ ;  /* 0x0000002019037824 */ /* 0x000fe200078e00ff */
[----:B------:R-:W-:Y:S02]  /*04d0*/  FSEL R14, R14, RZ, !P1 ;  /* 0x000000ff0e0e7208 */ /* 0x000fe40004800000 */
[----:B------:R-:W-:Y:S02]  /*04e0*/  FSEL R15, R15, RZ, !P1 ;  /* 0x000000ff0f0f7208 */ /* 0x000fe40004800000 */
[----:B------:R-:W-:-:S02]  /*04f0*/  FSEL R5, R5, RZ, P0 ;  /* 0x000000ff05057208 */ /* 0x000fc40000000000 */
[----:B------:R-:W-:Y:S01]  /*0500*/  FSEL R2, R7, RZ, P0 ;  /* 0x000000ff07027208 */ /* 0x000fe20000000000 */
[----:B------:R-:W-:Y:S01]  /*0510*/  FADD R6, R6, R9 ;  /* 0x0000000906067221 */ /* 0x000fe20000000000 */
[----:B------:R-:W-:Y:S01]  /*0520*/  LOP3.LUT R8, R3, R8, RZ, 0xfc, !PT ;  /* 0x0000000803087212 */ /* 0x000fe200078efcff */
[----:B------:R-:W-:Y:S02]  /*0530*/  FADD R5, R14, R5 ;  /* 0x000000050e057221 */ /* 0x000fe40000000000 */
[----:B------:R-:W-:Y:S02]  /*0540*/  FADD R15, R15, R2 ;  /* 0x000000020f0f7221 */ /* 0x000fe40000000000 */
[----:B------:R-:W-:Y:S04]  /*0550*/  STS [R8+UR4], R4 ;  /* 0x0000000408007988 */ /* 0x000fe80008000804 */
[----:B------:R-:W-:Y:S04]  /*0560*/  STS [R8+UR4+0x20], R6 ;  /* 0x0000200608007988 */ /* 0x000fe80008000804 */
[----:B------:R-:W-:Y:S04]  /*0570*/  STS [R8+UR4+0x40], R5 ;  /* 0x0000400508007988 */ /* 0x000fe80008000804 */
[----:B------:R-:W-:Y:S01]  /*0580*/  STS [R8+UR4+0x60], R15 ;  /* 0x0000600f08007988 */ /* 0x000fe20008000804 */
[----:B------:R-:W-:Y:S01]  /*0590*/  BAR.SYNC.DEFER_BLOCKING 0x0 ;  /* 0x0000000000007b1d */ /* 0x000fe20000010000 */
[C---:B------:R-:W-:Y:S01]  /*05a0*/  ISETP.GE.AND P4, PT, R21.reuse, 0x400, PT ;  /* 0x000004001500780c */ /* 0x040fe20003f86270 */
[----:B------:R-:W-:-:S12]  /*05b0*/  IMAD.SHL.U32 R2, R21, 0x4, RZ ;  /* 0x0000000415027824 */ /* 0x000fd800078e00ff */
[----:B------:R-:W1:Y:S04]  /*05c0*/  @!P4 LDS R23, [R2+UR4] ;  /* 0x000000040217c984 */ /* 0x000e680008000800 */
[----:B------:R-:W2:Y:S04]  /*05d0*/  @!P4 LDS R20, [R2+UR4+0x400] ;  /* 0x000400040214c984 */ /* 0x000ea80008000800 */
[----:B------:R-:W3:Y:S04]  /*05e0*/  @!P4 LDS R22, [R2+UR4+0x800] ;  /* 0x000800040216c984 */ /* 0x000ee80008000800 */
[----:B------:R-:W4:Y:S04]  /*05f0*/  @!P4 LDS R24, [R2+UR4+0xc00] ;  /* 0x000c00040218c984 */ /* 0x000f280008000800 */
[----:B-1----:R-:W1:Y:S04]  /*0600*/  SHFL.BFLY PT, R10, R23, 0x4, 0x1f ;  /* 0x0c801f00170a7f89 */ /* 0x002e6800000e0000 */
[----:B--2---:R-:W2:Y:S04]  /*0610*/  SHFL.BFLY PT, R7, R20, 0x4, 0x1f ;  /* 0x0c801f0014077f89 */ /* 0x004ea800000e0000 */
[----:B---3--:R-:W3:Y:S04]  /*0620*/  SHFL.BFLY PT, R9, R22, 0x4, 0x1f ;  /* 0x0c801f0016097f89 */ /* 0x008ee800000e0000 */
[----:B----4-:R-:W4:Y:S01]  /*0630*/  SHFL.BFLY PT, R11, R24, 0x4, 0x1f ;  /* 0x0c801f00180b7f89 */ /* 0x010f2200000e0000 */
[----:B-1----:R-:W-:Y:S01]  /*0640*/  FADD R10, R23, R10 ;  /* 0x0000000a170a7221 */ /* 0x002fe20000000000 */
[----:B--2---:R-:W-:Y:S01]  /*0650*/  FADD R7, R20, R7 ;  /* 0x0000000714077221 */ /* 0x004fe20000000000 */
[----:B---3--:R-:W-:Y:S01]  /*0660*/  FADD R9, R22, R9 ;  /* 0x0000000916097221 */ /* 0x008fe20000000000 */
[----:B----4-:R-:W-:-:S02]  /*0670*/  FADD R12, R24, R11 ;  /* 0x0000000b180c7221 */ /* 0x010fc40000000000 */
[----:B------:R-:W1:Y:S04]  /*0680*/  SHFL.BFLY PT, R5, R10, 0x2, 0x1f ;  /* 0x0c401f000a057f89 */ /* 0x000e6800000e0000 */
[----:B------:R-:W2:Y:S04]  /*0690*/  SHFL.BFLY PT, R4, R7, 0x2, 0x1f ;  /* 0x0c401f0007047f89 */ /* 0x000ea800000e0000 */
[----:B------:R-:W3:Y:S04]  /*06a0*/  SHFL.BFLY PT, R8, R9, 0x2, 0x1f ;  /* 0x0c401f0009087f89 */ /* 0x000ee800000e0000 */
[----:B------:R-:W4:Y:S01]  /*06b0*/  SHFL.BFLY PT, R11, R12, 0x2, 0x1f ;  /* 0x0c401f000c0b7f89 */ /* 0x000f2200000e0000 */
        /* <DEDUP_REMOVED lines=8> */
[----:B------:R-:W-:-:S04]  /*0740*/  LOP3.LUT P0, RZ, R21, 0x7, RZ, 0xc0, !PT ;  /* 0x0000000715ff7812 */ /* 0x000fc8000780c0ff */
[----:B------:R-:W-:Y:S01]  /*0750*/  ISETP.LT.AND P0, PT, R21, 0x400, !P0 ;  /* 0x000004001500780c */ /* 0x000fe20004701270 */
[----:B-1----:R-:W-:Y:S01]  /*0760*/  FADD R9, R5, R4 ;  /* 0x0000000405097221 */ /* 0x002fe20000000000 */
[----:B--2---:R-:W-:Y:S01]  /*0770*/  FADD R11, R6, R11 ;  /* 0x0000000b060b7221 */ /* 0x004fe20000000000 */
[----:B---3--:R-:W-:Y:S01]  /*0780*/  FADD R13, R8, R13 ;  /* 0x0000000d080d7221 */ /* 0x008fe20000000000 */
[----:B----4-:R-:W-:-:S09]  /*0790*/  FADD R15, R14, R15 ;  /* 0x0000000f0e0f7221 */ /* 0x010fd20000000000 */
[----:B------:R1:W-:Y:S04]  /*07a0*/  @P0 STS [R2+UR4], R9 ;  /* 0x0000000902000988 */ /* 0x0003e80008000804 */
[----:B------:R-:W-:Y:S04]  /*07b0*/  @P0 STS [R2+UR4+0x400], R11 ;  /* 0x0004000b02000988 */ /* 0x000fe80008000804 */
[----:B------:R-:W-:Y:S04]  /*07c0*/  @P0 STS [R2+UR4+0x800], R13 ;  /* 0x0008000d02000988 */ /* 0x000fe80008000804 */
[----:B------:R-:W-:Y:S01]  /*07d0*/  @P0 STS [R2+UR4+0xc00], R15 ;  /* 0x000c000f02000988 */ /* 0x000fe20008000804 */
[----:B------:R-:W-:Y:S06]  /*07e0*/  BAR.SYNC.DEFER_BLOCKING 0x0 ;  /* 0x0000000000007b1d */ /* 0x000fec0000010000 */
[----:B------:R-:W-:Y:S04]  /*07f0*/  LDS R4, [R3+UR4] ;  /* 0x0000000403047984 */ /* 0x000fe80008000800 */
[----:B------:R-:W-:Y:S04]  /*0800*/  LDS R5, [R3+UR4+0x20] ;  /* 0x0000200403057984 */ /* 0x000fe80008000800 */
[----:B------:R-:W-:Y:S04]  /*0810*/  LDS R6, [R3+UR4+0x40] ;  /* 0x0000400403067984 */ /* 0x000fe80008000800 */
[----:B------:R-:W2:Y:S01]  /*0820*/  LDS R7, [R3+UR4+0x60] ;  /* 0x0000600403077984 */ /* 0x000ea20008000800 */
[----:B------:R-:W-:-:S04]  /*0830*/  VIADD R8, R3, UR4 ;  /* 0x0000000403087c36 */ /* 0x000fc80008000000 */
[----:B------:R-:W-:Y:S01]  /*0840*/  IMAD R25, R25, -0x1c, R8 ;  /* 0xffffffe419197824 */ /* 0x000fe200078e0208 */
[----:B------:R-:W-:Y:S01]  /*0850*/  BAR.SYNC.DEFER_BLOCKING 0x0 ;  /* 0x0000000000007b1d */ /* 0x000fe20000010000 */
[----:B------:R-:W-:-:S04]  /*0860*/  LOP3.LUT R10, R21, 0x7f, RZ, 0xc0, !PT ;  /* 0x0000007f150a7812 */ /* 0x000fc800078ec0ff */
[----:B------:R-:W-:-:S03]  /*0870*/  LEA R10, R10, UR4, 0x2 ;  /* 0x000000040a0a7c11 */ /* 0x000fc6000f8e10ff */
[----:B-1----:R-:W1:Y:S01]  /*0880*/  LDC.64 R8, c[0x0][0x210] ;  /* 0x00008400ff087b82 */ /* 0x002e620000000a00 */
[----:B--2---:R2:W-:Y:S07]  /*0890*/  STS.128 [R25], R4 ;  /* 0x0000000419007388 */ /* 0x0045ee0000000c00 */
[----:B------:R-:W-:Y:S01]  /*08a0*/  BAR.SYNC.DEFER_BLOCKING 0x0 ;  /* 0x0000000000007b1d */ /* 0x000fe20000010000 */
[----:B------:R-:W-:Y:S02]  /*08b0*/  LOP3.LUT P0, RZ, R21, 0x80, RZ, 0xc0, !PT ;  /* 0x0000008015ff7812 */ /* 0x000fe4000780c0ff */
[----:B------:R-:W-:-:S04]  /*08c0*/  LOP3.LUT R3, R0, 0x7f, R21, 0xf8, !PT ;  /* 0x0000007f00037812 */ /* 0x000fc800078ef815 */
[C---:B------:R-:W-:Y:S01]  /*08d0*/  ISETP.LT.AND P0, PT, R3.reuse, 0xfa0, !P0 ;  /* 0x00000fa00300780c */ /* 0x040fe20004701270 */
[----:B------:R-:W3:Y:S01]  /*08e0*/  LDS R10, [R10] ;  /* 0x000000000a0a7984 */ /* 0x000ee20000000800 */
[----:B-1----:R-:W-:Y:S01]  /*08f0*/  IMAD.WIDE R2, R3, 0x4, R8 ;  /* 0x0000000403027825 */ /* 0x002fe200078e0208 */
[----:B------:R-:W-:Y:S10]  /*0900*/  BAR.SYNC.DEFER_BLOCKING 0x0 ;  /* 0x0000000000007b1d */ /* 0x000ff40000010000 */
[----:B--2---:R-:W-:Y:S05]  /*0910*/  @!P0 EXIT ;  /* 0x000000000000894d */ /* 0x004fea0003800000 */
[----:B---3--:R-:W-:-:S05]  /*0920*/  FMUL R5, R10, 0.11111111193895339966 ;  /* 0x3de38e390a057820 */ /* 0x008fca0000400000 */
[----:B------:R-:W-:Y:S01]  /*0930*/  STG.E desc[UR6][R2.64], R5 ;  /* 0x0000000502007986 */ /* 0x000fe2000c101906 */
[----:B------:R-:W-:Y:S05]  /*0940*/  EXIT ;  /* 0x000000000000794d */ /* 0x000fea0003800000 */
.L_x_0:
[----:B------:R-:W-:-:S00]  /*0950*/  BRA `(.L_x_0) ;  /* 0xfffffffc00fc7947 */ /* 0x000fc0000383ffff */
[----:B------:R-:W-:-:S00]  /*0960*/  NOP ;  /* 0x0000000000007918 */ /* 0x000fc00000000000 */
        /* <DEDUP_REMOVED lines=9> */
.L_x_1:


//--------------------- .nv.shared.triton_per_fused_convolution_mean_relu_28 --------------------------
	.section	.nv.shared.triton_per_fused_convolution_mean_relu_28,"aw",@nobits
	.sectionflags	@""
	.align	16
	.zero		1024


//--------------------- .nv.constant0.triton_per_fused_convolution_mean_relu_28 --------------------------
	.section	.nv.constant0.triton_per_fused_convolution_mean_relu_28,"a",@progbits
	.sectionflags	@""
	.align	4
.nv.constant0.triton_per_fused_convolution_mean_relu_28:
	.zero		560
